//
// Generated by NVIDIA NVVM Compiler
//
// Compiler Build ID: CL-36424714
// Cuda compilation tools, release 13.0, V13.0.88
// Based on NVVM 20.0.0
//

.version 9.0
.target sm_100
.address_size 64

	// .globl	_Z9kernelFunii
.extern .func  (.param .b32 func_retval0) vprintf
(
	.param .b64 vprintf_param_0,
	.param .b64 vprintf_param_1
)
;
.global .align 1 .b8 $str[56] = {230, 137, 167, 232, 161, 140, 230, 160, 184, 229, 135, 189, 230, 149, 176, 229, 134, 133, 233, 131, 168, 44, 32, 229, 157, 151, 230, 149, 176, 231, 155, 174, 61, 32, 37, 100, 44, 32, 231, 186, 191, 231, 168, 139, 230, 149, 176, 231, 155, 174, 61, 32, 37, 100, 10};

.visible .entry _Z9kernelFunii(
	.param .u32 _Z9kernelFunii_param_0,
	.param .u32 _Z9kernelFunii_param_1
)
{
	.local .align 8 .b8 	__local_depot0[8];
	.reg .b64 	%SP;
	.reg .b64 	%SPL;
	.reg .b32 	%r<5>;
	.reg .b64 	%rd<5>;

	mov.u64 	%SPL, __local_depot0;
	cvta.local.u64 	%SP, %SPL;
	ld.param.u32 	%r1, [_Z9kernelFunii_param_0];
	ld.param.u32 	%r2, [_Z9kernelFunii_param_1];
	add.u64 	%rd1, %SP, 0;
	add.u64 	%rd2, %SPL, 0;
	st.local.v2.u32 	[%rd2], {%r1, %r2};
	mov.u64 	%rd3, $str;
	cvta.global.u64 	%rd4, %rd3;
	{ // callseq 0, 0
	.param .b64 param0;
	st.param.b64 	[param0], %rd4;
	.param .b64 param1;
	st.param.b64 	[param1], %rd1;
	.param .b32 retval0;
	call.uni (retval0), 
	vprintf, 
	(
	param0, 
	param1
	);
	ld.param.b32 	%r3, [retval0];
	} // callseq 0
	ret;

}


// ===== COMPILED SASS (sm_100) =====

	.target	sm_100

	.elftype	@"ET_EXEC"


//--------------------- .note.nv.tkinfo           --------------------------
	.section	.note.nv.tkinfo,"",@"SHT_NOTE"
	.sectionflags	@"SHF_NOTE_NV_TKINFO"
	.tkinfo
        /*0018*/ 	.word	0x00000002
        /*0030*/ 	.string	""
        /*0030*/ 	.string	"ptxas"
        /*0030*/ 	.string	"Cuda compilation tools, release 13.0, V13.0.88"
        /*0030*/ 	.string	"Build cuda_13.0.r13.0/compiler.36424714_0"
        /*0030*/ 	.string	"-arch sm_100 -m 64 "



//--------------------- .note.nv.cuinfo           --------------------------
	.section	.note.nv.cuinfo,"",@"SHT_NOTE"
	.sectionflags	@"SHF_NOTE_NV_CUINFO"
        /*0018*/ 	.short	0x0002
        /*001a*/ 	.short	0x0064
        /*001c*/ 	.short	0x0082
	.zero		2


//--------------------- .nv.info                  --------------------------
	.section	.nv.info,"",@"SHT_CUDA_INFO"
	.align	4


	//----- nvinfo : EIATTR_REGCOUNT
	.align		4
        /*0000*/ 	.byte	0x04, 0x2f
        /*0002*/ 	.short	(.L_2 - .L_1)
	.align		4
.L_1:
        /*0004*/ 	.word	index@(_Z9kernelFunii)
        /*0008*/ 	.word	0x00000018


	//----- nvinfo : EIATTR_FRAME_SIZE
	.align		4
.L_2:
        /*000c*/ 	.byte	0x04, 0x11
        /*000e*/ 	.short	(.L_4 - .L_3)
	.align		4
.L_3:
        /*0010*/ 	.word	index@(_Z9kernelFunii)
        /*0014*/ 	.word	0x00000008


	//----- nvinfo : EIATTR_MIN_STACK_SIZE
	.align		4
.L_4:
        /*0018*/ 	.byte	0x04, 0x12
        /*001a*/ 	.short	(.L_6 - .L_5)
	.align		4
.L_5:
        /*001c*/ 	.word	index@(_Z9kernelFunii)
        /*0020*/ 	.word	0x00000008
.L_6:


//--------------------- .nv.compat                --------------------------
	.section	.nv.compat,"",@"SHT_CUDA_COMPAT_INFO"
	.align	4
        /*0000*/ 	.byte	0x02, 0x09, 0x00, 0x00, 0x02, 0x02, 0x01, 0x00, 0x02, 0x05, 0x05, 0x00, 0x03, 0x07, 0x01, 0x01
        /*0010*/ 	.byte	0x02, 0x03, 0x00, 0x00, 0x02, 0x06, 0x01, 0x00, 0x04, 0x0b, 0x08, 0x00, 0x09, 0x00, 0x00, 0x00
        /*0020*/ 	.byte	0x00, 0x00, 0x00, 0x00


//--------------------- .nv.info._Z9kernelFunii   --------------------------
	.section	.nv.info._Z9kernelFunii,"",@"SHT_CUDA_INFO"
	.sectionflags	@""
	.align	4


	//----- nvinfo : EIATTR_CUDA_API_VERSION
	.align		4
        /*0000*/ 	.byte	0x04, 0x37
        /*0002*/ 	.short	(.L_8 - .L_7)
.L_7:
        /*0004*/ 	.word	0x00000082


	//----- nvinfo : EIATTR_KPARAM_INFO
	.align		4
.L_8:
        /*0008*/ 	.byte	0x04, 0x17
        /*000a*/ 	.short	(.L_10 - .L_9)
.L_9:
        /*000c*/ 	.word	0x00000000
        /*0010*/ 	.short	0x0001
        /*0012*/ 	.short	0x0004
        /*0014*/ 	.byte	0x00, 0xf0, 0x11, 0x00


	//----- nvinfo : EIATTR_KPARAM_INFO
	.align		4
.L_10:
        /*0018*/ 	.byte	0x04, 0x17
        /*001a*/ 	.short	(.L_12 - .L_11)
.L_11:
        /*001c*/ 	.word	0x00000000
        /*0020*/ 	.short	0x0000
        /*0022*/ 	.short	0x0000
        /*0024*/ 	.byte	0x00, 0xf0, 0x11, 0x00


	//----- nvinfo : EIATTR_SPARSE_MMA_MASK
	.align		4
.L_12:
        /*0028*/ 	.byte	0x03, 0x50
        /*002a*/ 	.short	0x0000


	//----- nvinfo : EIATTR_MAXREG_COUNT
	.align		4
        /*002c*/ 	.byte	0x03, 0x1b
        /*002e*/ 	.short	0x00ff


	//----- nvinfo : EIATTR_EXTERNS
	.align		4
        /*0030*/ 	.byte	0x04, 0x0f
        /*0032*/ 	.short	(.L_14 - .L_13)


	//   ....[0]....
	.align		4
.L_13:
        /*0034*/ 	.word	index@(vprintf)


	//----- nvinfo : EIATTR_MERCURY_ISA_VERSION
	.align		4
.L_14:
        /*0038*/ 	.byte	0x03, 0x5f
        /*003a*/ 	.short	0x0101


	//----- nvinfo : EIATTR_VRC_CTA_INIT_COUNT
	.align		4
        /*003c*/ 	.byte	0x02, 0x4a
	.zero		1
	.zero		1


	//----- nvinfo : EIATTR_SYSCALL_OFFSETS
	.align		4
        /*0040*/ 	.byte	0x04, 0x46
        /*0042*/ 	.short	(.L_16 - .L_15)


	//   ....[0]....
.L_15:
        /*0044*/ 	.word	0x000000e0


	//----- nvinfo : EIATTR_EXIT_INSTR_OFFSETS
	.align		4
.L_16:
        /*0048*/ 	.byte	0x04, 0x1c
        /*004a*/ 	.short	(.L_18 - .L_17)


	//   ....[0]....
.L_17:
        /*004c*/ 	.word	0x000000f0


	//----- nvinfo : EIATTR_CBANK_PARAM_SIZE
	.align		4
.L_18:
        /*0050*/ 	.byte	0x03, 0x19
        /*0052*/ 	.short	0x0008


	//----- nvinfo : EIATTR_PARAM_CBANK
	.align		4
        /*0054*/ 	.byte	0x04, 0x0a
        /*0056*/ 	.short	(.L_20 - .L_19)
	.align		4
.L_19:
        /*0058*/ 	.word	index@(.nv.constant0._Z9kernelFunii)
        /*005c*/ 	.short	0x0380
        /*005e*/ 	.short	0x0008


	//----- nvinfo : EIATTR_SW_WAR
	.align		4
.L_20:
        /*0060*/ 	.byte	0x04, 0x36
        /*0062*/ 	.short	(.L_22 - .L_21)
.L_21:
        /*0064*/ 	.word	0x00000008
.L_22:


//--------------------- .nv.callgraph             --------------------------
	.section	.nv.callgraph,"",@"SHT_CUDA_CALLGRAPH"
	.align	4
	.sectionentsize	8
	.align		4
        /*0000*/ 	.word	0x00000000
	.align		4
        /*0004*/ 	.word	0xffffffff
	.align		4
        /*0008*/ 	.word	index@(_Z9kernelFunii)
	.align		4
        /*000c*/ 	.word	index@(vprintf)
	.align		4
        /*0010*/ 	.word	0x00000000
	.align		4
        /*0014*/ 	.word	0xfffffffe
	.align		4
        /*0018*/ 	.word	0x00000000
	.align		4
        /*001c*/ 	.word	0xfffffffd
	.align		4
        /*0020*/ 	.word	0x00000000
	.align		4
        /*0024*/ 	.word	0xfffffffc


//--------------------- .nv.constant4             --------------------------
	.section	.nv.constant4,"a",@progbits
	.align	8
	.align		8
.nv.constant4:
        /*0000*/ 	.dword	vprintf
	.align		8
        /*0008*/ 	.dword	$str


//--------------------- .text._Z9kernelFunii      --------------------------
	.section	.text._Z9kernelFunii,"ax",@progbits
	.align	128
        .global         _Z9kernelFunii
        .type           _Z9kernelFunii,@function
        .size           _Z9kernelFunii,(.L_x_2 - _Z9kernelFunii)
        .other          _Z9kernelFunii,@"STO_CUDA_ENTRY STV_DEFAULT"
_Z9kernelFunii:
.text._Z9kernelFunii:
[----:B------:R-:W0:Y:S08]  /*0000*/  LDC R1, c[0x0][0x37c] ;  /* 0x0000df00ff017b82 */ /* 0x000e300000000800 */
[----:B------:R-:W1:Y:S01]  /*0010*/  LDC.64 R8, c[0x0][0x380] ;  /* 0x0000e000ff087b82 */ /* 0x000e620000000a00 */
[----:B0-----:R-:W-:Y:S01]  /*0020*/  VIADD R1, R1, 0xfffffff8 ;  /* 0xfffffff801017836 */ /* 0x001fe20000000000 */
[----:B------:R-:W-:Y:S01]  /*0030*/  MOV R0, 0x0 ;  /* 0x0000000000007802 */ /* 0x000fe20000000f00 */
[----:B------:R-:W0:Y:S01]  /*0040*/  LDCU UR4, c[0x0][0x2f8] ;  /* 0x00005f00ff0477ac */ /* 0x000e220008000800 */
[----:B------:R-:W2:Y:S04]  /*0050*/  LDCU.64 UR6, c[0x4][0x8] ;  /* 0x01000100ff0677ac */ /* 0x000ea80008000a00 */
[----:B------:R3:W4:Y:S01]  /*0060*/  LDC.64 R2, c[0x4][R0] ;  /* 0x0100000000027b82 */ /* 0x0007220000000a00 */
[----:B------:R-:W5:Y:S01]  /*0070*/  LDCU UR5, c[0x0][0x2fc] ;  /* 0x00005f80ff0577ac */ /* 0x000f620008000800 */
[----:B0-----:R-:W-:Y:S01]  /*0080*/  IADD3 R6, P0, PT, R1, UR4, RZ ;  /* 0x0000000401067c10 */ /* 0x001fe2000ff1e0ff */
[----:B-1----:R3:W-:Y:S01]  /*0090*/  STL.64 [R1], R8 ;  /* 0x0000000801007387 */ /* 0x0027e20000100a00 */
[----:B--2---:R-:W-:Y:S01]  /*00a0*/  IMAD.U32 R4, RZ, RZ, UR6 ;  /* 0x00000006ff047e24 */ /* 0x004fe2000f8e00ff */
[----:B------:R-:W-:-:S02]  /*00b0*/  MOV R5, UR7 ;  /* 0x0000000700057c02 */ /* 0x000fc40008000f00 */
[----:B-----5:R-:W-:-:S08]  /*00c0*/  IMAD.X R7, RZ, RZ, UR5, P0 ;  /* 0x00000005ff077e24 */ /* 0x020fd000080e06ff */
[----:B------:R-:W-:-:S07]  /*00d0*/  LEPC R20, `(.L_x_0) ;  /* 0x000000001014794e */ /* 0x000fce0000000000 */
[----:B---34-:R-:W-:Y:S05]  /*00e0*/  CALL.ABS.NOINC R2 ;  /* 0x0000000002007343 */ /* 0x018fea0003c00000 */
.L_x_0:
[----:B------:R-:W-:Y:S05]  /*00f0*/  EXIT ;  /* 0x000000000000794d */ /* 0x000fea0003800000 */
.L_x_1:
[----:B------:R-:W-:-:S00]  /*0100*/  BRA `(.L_x_1) ;  /* 0xfffffffc00fc7947 */ /* 0x000fc0000383ffff */
[----:B------:R-:W-:-:S00]  /*0110*/  NOP ;  /* 0x0000000000007918 */ /* 0x000fc00000000000 */
        /* <DEDUP_REMOVED lines=14> */
.L_x_2:


//--------------------- .nv.global.init           --------------------------
	.section	.nv.global.init,"aw",@progbits
.nv.global.init:
	.type		$str,@object
	.size		$str,(.L_0 - $str)
$str:
        /*0000*/ 	.byte	0xe6, 0x89, 0xa7, 0xe8, 0xa1, 0x8c, 0xe6, 0xa0, 0xb8, 0xe5, 0x87, 0xbd, 0xe6, 0x95, 0xb0, 0xe5
        /*0010*/ 	.byte	0x86, 0x85, 0xe9, 0x83, 0xa8, 0x2c, 0x20, 0xe5, 0x9d, 0x97, 0xe6, 0x95, 0xb0, 0xe7, 0x9b, 0xae
        /*0020*/ 	.byte	0x3d, 0x20, 0x25, 0x64, 0x2c, 0x20, 0xe7, 0xba, 0xbf, 0xe7, 0xa8, 0x8b, 0xe6, 0x95, 0xb0, 0xe7
        /*0030*/ 	.byte	0x9b, 0xae, 0x3d, 0x20, 0x25, 0x64, 0x0a, 0x00
.L_0:


//--------------------- .nv.shared.reserved.0     --------------------------
	.section	.nv.shared.reserved.0,"aw",@nobits
	.weak		__nv_reservedSMEM_offset_0_alias
	.size		__nv_reservedSMEM_offset_0_alias, 0, 64
	.other		__nv_reservedSMEM_offset_0_alias,@"STO_CUDA_RESERVED_SHARED STV_DEFAULT"
__nv_reservedSMEM_offset_0_alias:
	.zero		0
	.zero		64


//--------------------- .nv.constant0._Z9kernelFunii --------------------------
	.section	.nv.constant0._Z9kernelFunii,"a",@progbits
	.sectionflags	@""
	.align	4
.nv.constant0._Z9kernelFunii:
	.zero		904


//--------------------- SYMBOLS --------------------------

	.type		.nv.reservedSmem.offset0,@object
	.size		.nv.reservedSmem.offset0,0x4
	.type		vprintf,@function
